	.headerflags	@"EF_CUDA_TEXMODE_UNIFIED EF_CUDA_64BIT_ADDRESS EF_CUDA_ACCELERATORS EF_CUDA_SM90 EF_CUDA_VIRTUAL_SM(EF_CUDA_SM90)"
	.elftype	@"ET_EXEC"


//--------------------- .nv.info                  --------------------------
	.section	.nv.info,"",@"SHT_CUDA_INFO"
	.align	4


	//----- nvinfo : EIATTR_REGCOUNT
	.align		4
        /*0000*/ 	.byte	0x04, 0x2f
        /*0002*/ 	.short	(.L_3 - .L_2)
	.align		4
.L_2:
        /*0004*/ 	.word	index@(triton_poi_fused__native_batch_norm_legit_no_training_add_relu_22)
        /*0008*/ 	.word	0x00000013


	//----- nvinfo : EIATTR_MIN_STACK_SIZE
	.align		4
.L_3:
        /*000c*/ 	.byte	0x04, 0x12
        /*000e*/ 	.short	(.L_5 - .L_4)
	.align		4
.L_4:
        /*0010*/ 	.word	index@(triton_poi_fused__native_batch_norm_legit_no_training_add_relu_22)
        /*0014*/ 	.word	0x00000000


	//----- nvinfo : EIATTR_FRAME_SIZE
	.align		4
.L_5:
        /*0018*/ 	.byte	0x04, 0x11
        /*001a*/ 	.short	(.L_7 - .L_6)
	.align		4
.L_6:
        /*001c*/ 	.word	index@(triton_poi_fused__native_batch_norm_legit_no_training_add_relu_22)
        /*0020*/ 	.word	0x00000000


	//----- nvinfo : EIATTR_MIN_STACK_SIZE
	.align		4
.L_7:
        /*0024*/ 	.byte	0x04, 0x12
        /*0026*/ 	.short	(.L_9 - .L_8)
	.align		4
.L_8:
        /*0028*/ 	.word	index@(triton_poi_fused__native_batch_norm_legit_no_training_add_relu_22)
        /*002c*/ 	.word	0x00000000
.L_9:


//--------------------- .nv.info.triton_poi_fused__native_batch_norm_legit_no_training_add_relu_22 --------------------------
	.section	.nv.info.triton_poi_fused__native_batch_norm_legit_no_training_add_relu_22,"",@"SHT_CUDA_INFO"
	.sectionflags	@""
	.align	4


	//----- nvinfo : EIATTR_CUDA_API_VERSION
	.align		4
        /*0000*/ 	.byte	0x04, 0x37
        /*0002*/ 	.short	(.L_11 - .L_10)
.L_10:
        /*0004*/ 	.word	0x0000007c


	//----- nvinfo : EIATTR_KPARAM_INFO
	.align		4
.L_11:
        /*0008*/ 	.byte	0x04, 0x17
        /*000a*/ 	.short	(.L_13 - .L_12)
.L_12:
        /*000c*/ 	.word	0x00000000
        /*0010*/ 	.short	0x0007
        /*0012*/ 	.short	0x0038
        /*0014*/ 	.byte	0x00, 0xf0, 0x11, 0x00


	//----- nvinfo : EIATTR_KPARAM_INFO
	.align		4
.L_13:
        /*0018*/ 	.byte	0x04, 0x17
        /*001a*/ 	.short	(.L_15 - .L_14)
.L_14:
        /*001c*/ 	.word	0x00000000
        /*0020*/ 	.short	0x0006
        /*0022*/ 	.short	0x0030
        /*0024*/ 	.byte	0x00, 0xf4, 0x21, 0x00


	//----- nvinfo : EIATTR_KPARAM_INFO
	.align		4
.L_15:
        /*0028*/ 	.byte	0x04, 0x17
        /*002a*/ 	.short	(.L_17 - .L_16)
.L_16:
        /*002c*/ 	.word	0x00000000
        /*0030*/ 	.short	0x0005
        /*0032*/ 	.short	0x0028
        /*0034*/ 	.byte	0x00, 0xf4, 0x21, 0x00


	//----- nvinfo : EIATTR_KPARAM_INFO
	.align		4
.L_17:
        /*0038*/ 	.byte	0x04, 0x17
        /*003a*/ 	.short	(.L_19 - .L_18)
.L_18:
        /*003c*/ 	.word	0x00000000
        /*0040*/ 	.short	0x0004
        /*0042*/ 	.short	0x0020
        /*0044*/ 	.byte	0x00, 0xf4, 0x21, 0x00


	//----- nvinfo : EIATTR_KPARAM_INFO
	.align		4
.L_19:
        /*0048*/ 	.byte	0x04, 0x17
        /*004a*/ 	.short	(.L_21 - .L_20)
.L_20:
        /*004c*/ 	.word	0x00000000
        /*0050*/ 	.short	0x0003
        /*0052*/ 	.short	0x0018
        /*0054*/ 	.byte	0x00, 0xf4, 0x21, 0x00


	//----- nvinfo : EIATTR_KPARAM_INFO
	.align		4
.L_21:
        /*0058*/ 	.byte	0x04, 0x17
        /*005a*/ 	.short	(.L_23 - .L_22)
.L_22:
        /*005c*/ 	.word	0x00000000
        /*0060*/ 	.short	0x0002
        /*0062*/ 	.short	0x0010
        /*0064*/ 	.byte	0x00, 0xf4, 0x21, 0x00


	//----- nvinfo : EIATTR_KPARAM_INFO
	.align		4
.L_23:
        /*0068*/ 	.byte	0x04, 0x17
        /*006a*/ 	.short	(.L_25 - .L_24)
.L_24:
        /*006c*/ 	.word	0x00000000
        /*0070*/ 	.short	0x0001
        /*0072*/ 	.short	0x0008
        /*0074*/ 	.byte	0x00, 0xf4, 0x21, 0x00


	//----- nvinfo : EIATTR_KPARAM_INFO
	.align		4
.L_25:
        /*0078*/ 	.byte	0x04, 0x17
        /*007a*/ 	.short	(.L_27 - .L_26)
.L_26:
        /*007c*/ 	.word	0x00000000
        /*0080*/ 	.short	0x0000
        /*0082*/ 	.short	0x0000
        /*0084*/ 	.byte	0x00, 0xf4, 0x21, 0x00


	//----- nvinfo : EIATTR_SPARSE_MMA_MASK
	.align		4
.L_27:
        /*0088*/ 	.byte	0x03, 0x50
        /*008a*/ 	.short	0x0000


	//----- nvinfo : EIATTR_MAXREG_COUNT
	.align		4
        /*008c*/ 	.byte	0x03, 0x1b
        /*008e*/ 	.short	0x00ff


	//----- nvinfo : EIATTR_EXIT_INSTR_OFFSETS
	.align		4
        /*0090*/ 	.byte	0x04, 0x1c
        /*0092*/ 	.short	(.L_29 - .L_28)


	//   ....[0]....
.L_28:
        /*0094*/ 	.word	0x00000310


	//----- nvinfo : EIATTR_REQNTID
	.align		4
.L_29:
        /*0098*/ 	.byte	0x04, 0x10
        /*009a*/ 	.short	(.L_31 - .L_30)
.L_30:
        /*009c*/ 	.word	0x00000080
        /*00a0*/ 	.word	0x00000001
        /*00a4*/ 	.word	0x00000001


	//----- nvinfo : EIATTR_CBANK_PARAM_SIZE
	.align		4
.L_31:
        /*00a8*/ 	.byte	0x03, 0x19
        /*00aa*/ 	.short	0x003c


	//----- nvinfo : EIATTR_PARAM_CBANK
	.align		4
        /*00ac*/ 	.byte	0x04, 0x0a
        /*00ae*/ 	.short	(.L_33 - .L_32)
	.align		4
.L_32:
        /*00b0*/ 	.word	index@(.nv.constant0.triton_poi_fused__native_batch_norm_legit_no_training_add_relu_22)
        /*00b4*/ 	.short	0x0210
        /*00b6*/ 	.short	0x003c


	//----- nvinfo : EIATTR_SW_WAR
	.align		4
.L_33:
        /*00b8*/ 	.byte	0x04, 0x36
        /*00ba*/ 	.short	(.L_35 - .L_34)
.L_34:
        /*00bc*/ 	.word	0x00000008
.L_35:


//--------------------- .nv.callgraph             --------------------------
	.section	.nv.callgraph,"",@"SHT_CUDA_CALLGRAPH"
	.align	4
	.sectionentsize	8
	.align		4
        /*0000*/ 	.word	0x00000000
	.align		4
        /*0004*/ 	.word	0xffffffff
	.align		4
        /*0008*/ 	.word	0x00000000
	.align		4
        /*000c*/ 	.word	0xfffffffe
	.align		4
        /*0010*/ 	.word	0x00000000
	.align		4
        /*0014*/ 	.word	0xfffffffd
	.align		4
        /*0018*/ 	.word	0x00000000
	.align		4
        /*001c*/ 	.word	0xfffffffc


//--------------------- .nv.constant4             --------------------------
	.section	.nv.constant4,"a",@progbits
	.align	8
	.align		8
.nv.constant4:
        /*0000*/ 	.dword	_$_str
	.align		8
        /*0008*/ 	.dword	_$_str_$_2


//--------------------- .text.triton_poi_fused__native_batch_norm_legit_no_training_add_relu_22 --------------------------
	.section	.text.triton_poi_fused__native_batch_norm_legit_no_training_add_relu_22,"ax",@progbits
	.align	128
        .global         triton_poi_fused__native_batch_norm_legit_no_training_add_relu_22
        .type           triton_poi_fused__native_batch_norm_legit_no_training_add_relu_22,@function
        .size           triton_poi_fused__native_batch_norm_legit_no_training_add_relu_22,(.L_x_1 - triton_poi_fused__native_batch_norm_legit_no_training_add_relu_22)
        .other          triton_poi_fused__native_batch_norm_legit_no_training_add_relu_22,@"STO_CUDA_ENTRY STV_DEFAULT"
triton_poi_fused__native_batch_norm_legit_no_training_add_relu_22:
.text.triton_poi_fused__native_batch_norm_legit_no_training_add_relu_22:
[----:B------:R-:W-:Y:S01]  /*0000*/  LDC R1, c[0x0][0x28] ;  /* 0x00000a00ff017b82 */ /* 0x000fe20000000800 */
[----:B------:R-:W1:Y:S07]  /*0010*/  S2R R0, SR_TID.X ;  /* 0x0000000000007919 */ /* 0x000e6e0000002100 */
[----:B------:R-:W2:Y:S01]  /*0020*/  LDC.64 R8, c[0x0][0x220] ;  /* 0x00008800ff087b82 */ /* 0x000ea20000000a00 */
[----:B------:R-:W-:Y:S01]  /*0030*/  ULDC.64 UR4, c[0x0][0x208] ;  /* 0x0000820000047ab9 */ /* 0x000fe20000000a00 */
[----:B------:R-:W3:Y:S06]  /*0040*/  S2R R3, SR_CTAID.X ;  /* 0x0000000000037919 */ /* 0x000eec0000002500 */
[----:B------:R-:W4:Y:S08]  /*0050*/  LDC.64 R6, c[0x0][0x218] ;  /* 0x00008600ff067b82 */ /* 0x000f300000000a00 */
[----:B------:R-:W5:Y:S08]  /*0060*/  LDC.64 R4, c[0x0][0x210] ;  /* 0x00008400ff047b82 */ /* 0x000f700000000a00 */
[----:B------:R-:W5:Y:S01]  /*0070*/  LDC.64 R10, c[0x0][0x228] ;  /* 0x00008a00ff0a7b82 */ /* 0x000f620000000a00 */
[----:B-1----:R-:W-:-:S07]  /*0080*/  LOP3.LUT R0, R0, 0x7f, RZ, 0xc0, !PT ;  /* 0x0000007f00007812 */ /* 0x002fce00078ec0ff */
[----:B------:R-:W1:Y:S01]  /*0090*/  LDC.64 R12, c[0x0][0x230] ;  /* 0x00008c00ff0c7b82 */ /* 0x000e620000000a00 */
[----:B---3--:R-:W-:Y:S02]  /*00a0*/  SHF.R.S32.HI R2, RZ, 0x18, R3 ;  /* 0x00000018ff027819 */ /* 0x008fe40000011403 */
[----:B------:R-:W-:Y:S02]  /*00b0*/  LEA R0, R3, R0, 0x7 ;  /* 0x0000000003007211 */ /* 0x000fe400078e38ff */
[----:B------:R-:W-:-:S04]  /*00c0*/  SGXT R3, R2, 0x1 ;  /* 0x000000010203781a */ /* 0x000fc80000000200 */
[----:B------:R-:W-:-:S04]  /*00d0*/  LEA.HI R3, R3, R0, RZ, 0x9 ;  /* 0x0000000003037211 */ /* 0x000fc800078f48ff */
[----:B------:R-:W-:-:S04]  /*00e0*/  LOP3.LUT R3, R3, 0xfffffe00, RZ, 0xc0, !PT ;  /* 0xfffffe0003037812 */ /* 0x000fc800078ec0ff */
[----:B------:R-:W-:Y:S02]  /*00f0*/  IADD3 R15, R0, -R3, RZ ;  /* 0x80000003000f7210 */ /* 0x000fe40007ffe0ff */
[----:B------:R-:W3:Y:S03]  /*0100*/  LDC.64 R2, c[0x0][0x238] ;  /* 0x00008e00ff027b82 */ /* 0x000ee60000000a00 */
[----:B--2---:R-:W-:-:S05]  /*0110*/  IMAD.WIDE R8, R15, 0x4, R8 ;  /* 0x000000040f087825 */ /* 0x004fca00078e0208 */
[----:B------:R1:W2:Y:S01]  /*0120*/  LDG.E.EL R16, desc[UR4][R8.64] ;  /* 0x0000000408107981 */ /* 0x0002a2000c2e1900 */
[----:B----4-:R-:W-:-:S04]  /*0130*/  IMAD.WIDE R6, R15, 0x4, R6 ;  /* 0x000000040f067825 */ /* 0x010fc800078e0206 */
[C---:B-----5:R-:W-:Y:S02]  /*0140*/  IMAD.WIDE R4, R0.reuse, 0x4, R4 ;  /* 0x0000000400047825 */ /* 0x060fe400078e0204 */
[----:B------:R-:W4:Y:S02]  /*0150*/  LDG.E.EL R7, desc[UR4][R6.64] ;  /* 0x0000000406077981 */ /* 0x000f24000c2e1900 */
[C---:B0-----:R-:W-:Y:S02]  /*0160*/  IMAD.WIDE R10, R15.reuse, 0x4, R10 ;  /* 0x000000040f0a7825 */ /* 0x041fe400078e020a */
[----:B------:R0:W4:Y:S02]  /*0170*/  LDG.E R14, desc[UR4][R4.64] ;  /* 0x00000004040e7981 */ /* 0x000124000c1e1900 */
[----:B-1----:R-:W-:Y:S02]  /*0180*/  IMAD.WIDE R8, R15, 0x4, R12 ;  /* 0x000000040f087825 */ /* 0x002fe400078e020c */
[----:B------:R1:W5:Y:S02]  /*0190*/  LDG.E.EL R10, desc[UR4][R10.64] ;  /* 0x000000040a0a7981 */ /* 0x000364000c2e1900 */
[----:B---3--:R-:W-:-:S02]  /*01a0*/  IMAD.WIDE R2, R0, 0x4, R2 ;  /* 0x0000000400027825 */ /* 0x008fc400078e0202 */
[----:B------:R-:W5:Y:S01]  /*01b0*/  LDG.E.EL R9, desc[UR4][R8.64] ;  /* 0x0000000408097981 */ /* 0x000f62000c2e1900 */
[----:B0-----:R-:W0:Y:S03]  /*01c0*/  LDC.64 R4, c[0x0][0x240] ;  /* 0x00009000ff047b82 */ /* 0x001e260000000a00 */
[----:B------:R-:W3:Y:S01]  /*01d0*/  LDG.E R2, desc[UR4][R2.64] ;  /* 0x0000000402027981 */ /* 0x000ee2000c1e1900 */
[----:B-1----:R-:W-:Y:S01]  /*01e0*/  HFMA2.MMA R11, -RZ, RZ, 1.625, 0 ;  /* 0x3e800000ff0b7435 */ /* 0x002fe200000001ff */
[----:B--2---:R-:W-:-:S04]  /*01f0*/  FADD R16, R16, 9.9999997473787516356e-06 ;  /* 0x3727c5ac10107421 */ /* 0x004fc80000000000 */
[----:B------:R-:W1:Y:S02]  /*0200*/  MUFU.SQRT R12, R16 ;  /* 0x00000010000c7308 */ /* 0x000e640000002000 */
[C---:B-1----:R-:W-:Y:S02]  /*0210*/  FSETP.GT.AND P0, PT, R12.reuse, 8.50705917302346158658e+37, PT ;  /* 0x7e8000000c00780b */ /* 0x042fe40003f04000 */
[----:B------:R-:W-:-:S11]  /*0220*/  FSETP.GEU.AND P1, PT, R12, 1.175494350822287508e-38, PT ;  /* 0x008000000c00780b */ /* 0x000fd60003f2e000 */
[----:B------:R-:W-:-:S04]  /*0230*/  @P0 FMUL R12, R12, 0.25 ;  /* 0x3e8000000c0c0820 */ /* 0x000fc80000400000 */
[----:B------:R-:W-:-:S06]  /*0240*/  @!P1 FMUL R12, R12, 16777216 ;  /* 0x4b8000000c0c9820 */ /* 0x000fcc0000400000 */
[----:B------:R-:W1:Y:S01]  /*0250*/  MUFU.RCP R12, R12 ;  /* 0x0000000c000c7308 */ /* 0x000e620000001000 */
[----:B------:R-:W-:Y:S01]  /*0260*/  FSEL R11, R11, 1, P0 ;  /* 0x3f8000000b0b7808 */ /* 0x000fe20000000000 */
[----:B----4-:R-:W-:-:S04]  /*0270*/  FADD R7, R14, -R7 ;  /* 0x800000070e077221 */ /* 0x010fc80000000000 */
[----:B------:R-:W-:-:S04]  /*0280*/  @!P1 FMUL R11, R11, 16777216 ;  /* 0x4b8000000b0b9820 */ /* 0x000fc80000400000 */
[----:B-1----:R-:W-:-:S04]  /*0290*/  FMUL R6, R12, R11 ;  /* 0x0000000b0c067220 */ /* 0x002fc80000400000 */
[----:B------:R-:W-:-:S04]  /*02a0*/  FMUL R6, R7, R6 ;  /* 0x0000000607067220 */ /* 0x000fc80000400000 */
[----:B-----5:R-:W-:-:S04]  /*02b0*/  FFMA R9, R10, R6, R9 ;  /* 0x000000060a097223 */ /* 0x020fc80000000009 */
[----:B---3--:R-:W-:Y:S01]  /*02c0*/  FADD R6, R2, R9 ;  /* 0x0000000902067221 */ /* 0x008fe20000000000 */
[----:B------:R-:W-:Y:S01]  /*02d0*/  FSETP.GEU.AND P0, PT, R9, -R2, PT ;  /* 0x800000020900720b */ /* 0x000fe20003f0e000 */
[----:B0-----:R-:W-:-:S03]  /*02e0*/  IMAD.WIDE R2, R0, 0x4, R4 ;  /* 0x0000000400027825 */ /* 0x001fc600078e0204 */
[----:B------:R-:W-:-:S05]  /*02f0*/  FSEL R5, R6, RZ, P0 ;  /* 0x000000ff06057208 */ /* 0x000fca0000000000 */
[----:B------:R-:W-:Y:S01]  /*0300*/  STG.E desc[UR4][R2.64], R5 ;  /* 0x0000000502007986 */ /* 0x000fe2000c101904 */
[----:B------:R-:W-:Y:S05]  /*0310*/  EXIT ;  /* 0x000000000000794d */ /* 0x000fea0003800000 */
.L_x_0:
[----:B------:R-:W-:-:S00]  /*0320*/  BRA `(.L_x_0) ;  /* 0xfffffffc00fc7947 */ /* 0x000fc0000383ffff */
[----:B------:R-:W-:-:S00]  /*0330*/  NOP ;  /* 0x0000000000007918 */ /* 0x000fc00000000000 */
        /* <DEDUP_REMOVED lines=12> */
.L_x_1:


//--------------------- .nv.global.init           --------------------------
	.section	.nv.global.init,"aw",@progbits
.nv.global.init:
	.type		_$_str,@object
	.size		_$_str,(_$_str_$_2 - _$_str)
_$_str:
        /*0000*/ 	.byte	0x5f, 0x5f, 0x43, 0x55, 0x44, 0x41, 0x5f, 0x46, 0x54, 0x5a, 0x00
	.type		_$_str_$_2,@object
	.size		_$_str_$_2,(.L_1 - _$_str_$_2)
_$_str_$_2:
        /*000b*/ 	.byte	0x5f, 0x5f, 0x43, 0x55, 0x44, 0x41, 0x5f, 0x50, 0x52, 0x45, 0x43, 0x5f, 0x53, 0x51, 0x52, 0x54
        /*001b*/ 	.byte	0x00
.L_1:


//--------------------- .nv.constant0.triton_poi_fused__native_batch_norm_legit_no_training_add_relu_22 --------------------------
	.section	.nv.constant0.triton_poi_fused__native_batch_norm_legit_no_training_add_relu_22,"a",@progbits
	.sectionflags	@""
	.align	4
.nv.constant0.triton_poi_fused__native_batch_norm_legit_no_training_add_relu_22:
	.zero		588
